//
// Generated by NVIDIA NVVM Compiler
//
// Compiler Build ID: CL-36424714
// Cuda compilation tools, release 13.0, V13.0.88
// Based on NVVM 20.0.0
//

.version 9.0
.target sm_100
.address_size 64

	// .globl	_Z20countWordOccurrencesPcS_Piii

.visible .entry _Z20countWordOccurrencesPcS_Piii(
	.param .u64 .ptr .align 1 _Z20countWordOccurrencesPcS_Piii_param_0,
	.param .u64 .ptr .align 1 _Z20countWordOccurrencesPcS_Piii_param_1,
	.param .u64 .ptr .align 1 _Z20countWordOccurrencesPcS_Piii_param_2,
	.param .u32 _Z20countWordOccurrencesPcS_Piii_param_3,
	.param .u32 _Z20countWordOccurrencesPcS_Piii_param_4
)
{
	.reg .pred 	%p<5>;
	.reg .b16 	%rs<3>;
	.reg .b32 	%r<14>;
	.reg .b64 	%rd<11>;

	ld.param.u64 	%rd3, [_Z20countWordOccurrencesPcS_Piii_param_0];
	ld.param.u64 	%rd4, [_Z20countWordOccurrencesPcS_Piii_param_1];
	ld.param.u64 	%rd5, [_Z20countWordOccurrencesPcS_Piii_param_2];
	ld.param.u32 	%r5, [_Z20countWordOccurrencesPcS_Piii_param_3];
	ld.param.u32 	%r4, [_Z20countWordOccurrencesPcS_Piii_param_4];
	mov.u32 	%r6, %tid.x;
	mov.u32 	%r7, %ctaid.x;
	mov.u32 	%r8, %ntid.x;
	mad.lo.s32 	%r1, %r7, %r8, %r6;
	sub.s32 	%r9, %r5, %r4;
	setp.gt.s32 	%p1, %r1, %r9;
	@%p1 bra 	$L__BB0_6;
	setp.lt.s32 	%p2, %r4, 1;
	@%p2 bra 	$L__BB0_5;
	cvta.to.global.u64 	%rd1, %rd3;
	cvta.to.global.u64 	%rd2, %rd4;
	mov.b32 	%r13, 0;
	bra.uni 	$L__BB0_4;
$L__BB0_3:
	add.s32 	%r13, %r13, 1;
	setp.eq.s32 	%p4, %r13, %r4;
	@%p4 bra 	$L__BB0_5;
$L__BB0_4:
	add.s32 	%r11, %r13, %r1;
	cvt.s64.s32 	%rd6, %r11;
	add.s64 	%rd7, %rd1, %rd6;
	ld.global.u8 	%rs1, [%rd7];
	cvt.u64.u32 	%rd8, %r13;
	add.s64 	%rd9, %rd2, %rd8;
	ld.global.u8 	%rs2, [%rd9];
	setp.eq.s16 	%p3, %rs1, %rs2;
	@%p3 bra 	$L__BB0_3;
	bra.uni 	$L__BB0_6;
$L__BB0_5:
	cvta.to.global.u64 	%rd10, %rd5;
	atom.global.add.u32 	%r12, [%rd10], 1;
$L__BB0_6:
	ret;

}


// ===== COMPILED SASS (sm_100) =====

	.target	sm_100

	.elftype	@"ET_EXEC"


//--------------------- .note.nv.tkinfo           --------------------------
	.section	.note.nv.tkinfo,"",@"SHT_NOTE"
	.sectionflags	@"SHF_NOTE_NV_TKINFO"
	.tkinfo
        /*0018*/ 	.word	0x00000002
        /*0030*/ 	.string	""
        /*0030*/ 	.string	"ptxas"
        /*0030*/ 	.string	"Cuda compilation tools, release 13.0, V13.0.88"
        /*0030*/ 	.string	"Build cuda_13.0.r13.0/compiler.36424714_0"
        /*0030*/ 	.string	"-arch sm_100 -m 64 "



//--------------------- .note.nv.cuinfo           --------------------------
	.section	.note.nv.cuinfo,"",@"SHT_NOTE"
	.sectionflags	@"SHF_NOTE_NV_CUINFO"
        /*0018*/ 	.short	0x0002
        /*001a*/ 	.short	0x0064
        /*001c*/ 	.short	0x0082
	.zero		2


//--------------------- .nv.info                  --------------------------
	.section	.nv.info,"",@"SHT_CUDA_INFO"
	.align	4


	//----- nvinfo : EIATTR_REGCOUNT
	.align		4
        /*0000*/ 	.byte	0x04, 0x2f
        /*0002*/ 	.short	(.L_1 - .L_0)
	.align		4
.L_0:
        /*0004*/ 	.word	index@(_Z20countWordOccurrencesPcS_Piii)
        /*0008*/ 	.word	0x00000008


	//----- nvinfo : EIATTR_FRAME_SIZE
	.align		4
.L_1:
        /*000c*/ 	.byte	0x04, 0x11
        /*000e*/ 	.short	(.L_3 - .L_2)
	.align		4
.L_2:
        /*0010*/ 	.word	index@(_Z20countWordOccurrencesPcS_Piii)
        /*0014*/ 	.word	0x00000000


	//----- nvinfo : EIATTR_MIN_STACK_SIZE
	.align		4
.L_3:
        /*0018*/ 	.byte	0x04, 0x12
        /*001a*/ 	.short	(.L_5 - .L_4)
	.align		4
.L_4:
        /*001c*/ 	.word	index@(_Z20countWordOccurrencesPcS_Piii)
        /*0020*/ 	.word	0x00000000
.L_5:


//--------------------- .nv.compat                --------------------------
	.section	.nv.compat,"",@"SHT_CUDA_COMPAT_INFO"
	.align	4
        /*0000*/ 	.byte	0x02, 0x09, 0x00, 0x00, 0x02, 0x02, 0x01, 0x00, 0x02, 0x05, 0x05, 0x00, 0x03, 0x07, 0x01, 0x01
        /*0010*/ 	.byte	0x02, 0x03, 0x00, 0x00, 0x02, 0x06, 0x01, 0x00, 0x04, 0x0b, 0x08, 0x00, 0x09, 0x00, 0x00, 0x00
        /*0020*/ 	.byte	0x00, 0x00, 0x00, 0x00


//--------------------- .nv.info._Z20countWordOccurrencesPcS_Piii --------------------------
	.section	.nv.info._Z20countWordOccurrencesPcS_Piii,"",@"SHT_CUDA_INFO"
	.sectionflags	@""
	.align	4


	//----- nvinfo : EIATTR_CUDA_API_VERSION
	.align		4
        /*0000*/ 	.byte	0x04, 0x37
        /*0002*/ 	.short	(.L_7 - .L_6)
.L_6:
        /*0004*/ 	.word	0x00000082


	//----- nvinfo : EIATTR_KPARAM_INFO
	.align		4
.L_7:
        /*0008*/ 	.byte	0x04, 0x17
        /*000a*/ 	.short	(.L_9 - .L_8)
.L_8:
        /*000c*/ 	.word	0x00000000
        /*0010*/ 	.short	0x0004
        /*0012*/ 	.short	0x001c
        /*0014*/ 	.byte	0x00, 0xf0, 0x11, 0x00


	//----- nvinfo : EIATTR_KPARAM_INFO
	.align		4
.L_9:
        /*0018*/ 	.byte	0x04, 0x17
        /*001a*/ 	.short	(.L_11 - .L_10)
.L_10:
        /*001c*/ 	.word	0x00000000
        /*0020*/ 	.short	0x0003
        /*0022*/ 	.short	0x0018
        /*0024*/ 	.byte	0x00, 0xf0, 0x11, 0x00


	//----- nvinfo : EIATTR_KPARAM_INFO
	.align		4
.L_11:
        /*0028*/ 	.byte	0x04, 0x17
        /*002a*/ 	.short	(.L_13 - .L_12)
.L_12:
        /*002c*/ 	.word	0x00000000
        /*0030*/ 	.short	0x0002
        /*0032*/ 	.short	0x0010
        /*0034*/ 	.byte	0x00, 0xf5, 0x21, 0x00


	//----- nvinfo : EIATTR_KPARAM_INFO
	.align		4
.L_13:
        /*0038*/ 	.byte	0x04, 0x17
        /*003a*/ 	.short	(.L_15 - .L_14)
.L_14:
        /*003c*/ 	.word	0x00000000
        /*0040*/ 	.short	0x0001
        /*0042*/ 	.short	0x0008
        /*0044*/ 	.byte	0x00, 0xf5, 0x21, 0x00


	//----- nvinfo : EIATTR_KPARAM_INFO
	.align		4
.L_15:
        /*0048*/ 	.byte	0x04, 0x17
        /*004a*/ 	.short	(.L_17 - .L_16)
.L_16:
        /*004c*/ 	.word	0x00000000
        /*0050*/ 	.short	0x0000
        /*0052*/ 	.short	0x0000
        /*0054*/ 	.byte	0x00, 0xf5, 0x21, 0x00


	//----- nvinfo : EIATTR_SPARSE_MMA_MASK
	.align		4
.L_17:
        /*0058*/ 	.byte	0x03, 0x50
        /*005a*/ 	.short	0x0000


	//----- nvinfo : EIATTR_MAXREG_COUNT
	.align		4
        /*005c*/ 	.byte	0x03, 0x1b
        /*005e*/ 	.short	0x00ff


	//----- nvinfo : EIATTR_MERCURY_ISA_VERSION
	.align		4
        /*0060*/ 	.byte	0x03, 0x5f
        /*0062*/ 	.short	0x0101


	//----- nvinfo : EIATTR_INT_WARP_WIDE_INSTR_OFFSETS
	.align		4
        /*0064*/ 	.byte	0x04, 0x31
        /*0066*/ 	.short	(.L_19 - .L_18)


	//   ....[0]....
.L_18:
        /*0068*/ 	.word	0x000001f0


	//----- nvinfo : EIATTR_VRC_CTA_INIT_COUNT
	.align		4
.L_19:
        /*006c*/ 	.byte	0x02, 0x4a
	.zero		1
	.zero		1


	//----- nvinfo : EIATTR_EXIT_INSTR_OFFSETS
	.align		4
        /*0070*/ 	.byte	0x04, 0x1c
        /*0072*/ 	.short	(.L_21 - .L_20)


	//   ....[0]....
.L_20:
        /*0074*/ 	.word	0x00000080


	//   ....[1]....
        /*0078*/ 	.word	0x000001b0


	//   ....[2]....
        /*007c*/ 	.word	0x00000240


	//----- nvinfo : EIATTR_CBANK_PARAM_SIZE
	.align		4
.L_21:
        /*0080*/ 	.byte	0x03, 0x19
        /*0082*/ 	.short	0x0020


	//----- nvinfo : EIATTR_PARAM_CBANK
	.align		4
        /*0084*/ 	.byte	0x04, 0x0a
        /*0086*/ 	.short	(.L_23 - .L_22)
	.align		4
.L_22:
        /*0088*/ 	.word	index@(.nv.constant0._Z20countWordOccurrencesPcS_Piii)
        /*008c*/ 	.short	0x0380
        /*008e*/ 	.short	0x0020


	//----- nvinfo : EIATTR_SW_WAR
	.align		4
.L_23:
        /*0090*/ 	.byte	0x04, 0x36
        /*0092*/ 	.short	(.L_25 - .L_24)
.L_24:
        /*0094*/ 	.word	0x00000008
.L_25:


//--------------------- .nv.callgraph             --------------------------
	.section	.nv.callgraph,"",@"SHT_CUDA_CALLGRAPH"
	.align	4
	.sectionentsize	8
	.align		4
        /*0000*/ 	.word	0x00000000
	.align		4
        /*0004*/ 	.word	0xffffffff
	.align		4
        /*0008*/ 	.word	0x00000000
	.align		4
        /*000c*/ 	.word	0xfffffffe
	.align		4
        /*0010*/ 	.word	0x00000000
	.align		4
        /*0014*/ 	.word	0xfffffffd
	.align		4
        /*0018*/ 	.word	0x00000000
	.align		4
        /*001c*/ 	.word	0xfffffffc


//--------------------- .text._Z20countWordOccurrencesPcS_Piii --------------------------
	.section	.text._Z20countWordOccurrencesPcS_Piii,"ax",@progbits
	.align	128
        .global         _Z20countWordOccurrencesPcS_Piii
        .type           _Z20countWordOccurrencesPcS_Piii,@function
        .size           _Z20countWordOccurrencesPcS_Piii,(.L_x_3 - _Z20countWordOccurrencesPcS_Piii)
        .other          _Z20countWordOccurrencesPcS_Piii,@"STO_CUDA_ENTRY STV_DEFAULT"
_Z20countWordOccurrencesPcS_Piii:
.text._Z20countWordOccurrencesPcS_Piii:
[----:B------:R-:W-:Y:S01]  /*0000*/  LDC R1, c[0x0][0x37c] ;  /* 0x0000df00ff017b82 */ /* 0x000fe20000000800 */
[----:B------:R-:W0:Y:S07]  /*0010*/  S2R R0, SR_TID.X ;  /* 0x0000000000007919 */ /* 0x000e2e0000002100 */
[----:B------:R-:W0:Y:S01]  /*0020*/  S2UR UR6, SR_CTAID.X ;  /* 0x00000000000679c3 */ /* 0x000e220000002500 */
[----:B------:R-:W1:Y:S07]  /*0030*/  LDCU.64 UR4, c[0x0][0x398] ;  /* 0x00007300ff0477ac */ /* 0x000e6e0008000a00 */
[----:B------:R-:W0:Y:S01]  /*0040*/  LDC R3, c[0x0][0x360] ;  /* 0x0000d800ff037b82 */ /* 0x000e220000000800 */
[----:B-1----:R-:W-:Y:S01]  /*0050*/  UIADD3 UR4, UPT, UPT, UR4, -UR5, URZ ;  /* 0x8000000504047290 */ /* 0x002fe2000fffe0ff */
[----:B0-----:R-:W-:-:S05]  /*0060*/  IMAD R0, R3, UR6, R0 ;  /* 0x0000000603007c24 */ /* 0x001fca000f8e0200 */
[----:B------:R-:W-:-:S13]  /*0070*/  ISETP.GT.AND P0, PT, R0, UR4, PT ;  /* 0x0000000400007c0c */ /* 0x000fda000bf04270 */
[----:B------:R-:W-:Y:S05]  /*0080*/  @P0 EXIT ;  /* 0x000000000000094d */ /* 0x000fea0003800000 */
[----:B------:R-:W-:Y:S01]  /*0090*/  UISETP.GE.AND UP0, UPT, UR5, 0x1, UPT ;  /* 0x000000010500788c */ /* 0x000fe2000bf06270 */
[----:B------:R-:W0:Y:S08]  /*00a0*/  LDCU.64 UR6, c[0x0][0x358] ;  /* 0x00006b00ff0677ac */ /* 0x000e300008000a00 */
[----:B------:R-:W-:Y:S05]  /*00b0*/  BRA.U !UP0, `(.L_x_0) ;  /* 0x0000000108447547 */ /* 0x000fea000b800000 */
[----:B------:R-:W1:Y:S01]  /*00c0*/  LDCU UR9, c[0x0][0x39c] ;  /* 0x00007380ff0977ac */ /* 0x000e620008000800 */
[----:B------:R-:W2:Y:S01]  /*00d0*/  LDCU.128 UR12, c[0x0][0x380] ;  /* 0x00007000ff0c77ac */ /* 0x000ea20008000c00 */
[----:B------:R-:W-:-:S05]  /*00e0*/  UMOV UR4, URZ ;  /* 0x000000ff00047c82 */ /* 0x000fca0008000000 */
.L_x_1:
[----:B--2---:R-:W-:Y:S02]  /*00f0*/  UIADD3 UR5, UP0, UPT, UR4, UR14, URZ ;  /* 0x0000000e04057290 */ /* 0x004fe4000ff1e0ff */
[----:B------:R-:W-:Y:S02]  /*0100*/  VIADD R3, R0, UR4 ;  /* 0x0000000400037c36 */ /* 0x000fe40008000000 */
[----:B------:R-:W-:-:S03]  /*0110*/  UIADD3.X UR8, UPT, UPT, URZ, UR15, URZ, UP0, !UPT ;  /* 0x0000000fff087290 */ /* 0x000fc600087fe4ff */
[C---:B------:R-:W-:Y:S01]  /*0120*/  IADD3 R2, P0, PT, R3.reuse, UR12, RZ ;  /* 0x0000000c03027c10 */ /* 0x040fe2000ff1e0ff */
[----:B------:R-:W-:Y:S02]  /*0130*/  IMAD.U32 R4, RZ, RZ, UR5 ;  /* 0x00000005ff047e24 */ /* 0x000fe4000f8e00ff */
[----:B------:R-:W-:Y:S01]  /*0140*/  IMAD.U32 R5, RZ, RZ, UR8 ;  /* 0x00000008ff057e24 */ /* 0x000fe2000f8e00ff */
[----:B------:R-:W-:-:S05]  /*0150*/  LEA.HI.X.SX32 R3, R3, UR13, 0x1, P0 ;  /* 0x0000000d03037c11 */ /* 0x000fca00080f0eff */
[----:B0-----:R-:W2:Y:S04]  /*0160*/  LDG.E.U8 R2, desc[UR6][R2.64] ;  /* 0x0000000602027981 */ /* 0x001ea8000c1e1100 */
[----:B------:R-:W2:Y:S01]  /*0170*/  LDG.E.U8 R5, desc[UR6][R4.64] ;  /* 0x0000000604057981 */ /* 0x000ea2000c1e1100 */
[----:B------:R-:W-:-:S04]  /*0180*/  UIADD3 UR4, UPT, UPT, UR4, 0x1, URZ ;  /* 0x0000000104047890 */ /* 0x000fc8000fffe0ff */
[----:B-1----:R-:W-:Y:S01]  /*0190*/  UISETP.NE.AND UP0, UPT, UR4, UR9, UPT ;  /* 0x000000090400728c */ /* 0x002fe2000bf05270 */
[----:B--2---:R-:W-:-:S13]  /*01a0*/  ISETP.NE.AND P0, PT, R2, R5, PT ;  /* 0x000000050200720c */ /* 0x004fda0003f05270 */
[----:B------:R-:W-:Y:S05]  /*01b0*/  @P0 EXIT ;  /* 0x000000000000094d */ /* 0x000fea0003800000 */
[----:B------:R-:W-:Y:S05]  /*01c0*/  BRA.U UP0, `(.L_x_1) ;  /* 0xfffffffd00c87547 */ /* 0x000fea000b83ffff */
.L_x_0:
[----:B------:R-:W1:Y:S01]  /*01d0*/  S2R R0, SR_LANEID ;  /* 0x0000000000007919 */ /* 0x000e620000000000 */
[----:B------:R-:W0:Y:S01]  /*01e0*/  LDC.64 R2, c[0x0][0x390] ;  /* 0x0000e400ff027b82 */ /* 0x000e220000000a00 */
[----:B------:R-:W-:Y:S02]  /*01f0*/  VOTEU.ANY UR5, UPT, PT ;  /* 0x0000000000057886 */ /* 0x000fe400038e0100 */
[----:B------:R-:W-:Y:S02]  /*0200*/  UFLO.U32 UR8, UR5 ;  /* 0x00000005000872bd */ /* 0x000fe400080e0000 */
[----:B------:R-:W0:Y:S04]  /*0210*/  POPC R5, UR5 ;  /* 0x0000000500057d09 */ /* 0x000e280008000000 */
[----:B-1----:R-:W-:-:S13]  /*0220*/  ISETP.EQ.U32.AND P0, PT, R0, UR8, PT ;  /* 0x0000000800007c0c */ /* 0x002fda000bf02070 */
[----:B0-----:R-:W-:Y:S01]  /*0230*/  @P0 REDG.E.ADD.STRONG.GPU desc[UR6][R2.64], R5 ;  /* 0x000000050200098e */ /* 0x001fe2000c12e106 */
[----:B------:R-:W-:Y:S05]  /*0240*/  EXIT ;  /* 0x000000000000794d */ /* 0x000fea0003800000 */
.L_x_2:
[----:B------:R-:W-:-:S00]  /*0250*/  BRA `(.L_x_2) ;  /* 0xfffffffc00fc7947 */ /* 0x000fc0000383ffff */
[----:B------:R-:W-:-:S00]  /*0260*/  NOP ;  /* 0x0000000000007918 */ /* 0x000fc00000000000 */
        /* <DEDUP_REMOVED lines=9> */
.L_x_3:


//--------------------- .nv.shared.reserved.0     --------------------------
	.section	.nv.shared.reserved.0,"aw",@nobits
	.weak		__nv_reservedSMEM_offset_0_alias
	.size		__nv_reservedSMEM_offset_0_alias, 0, 64
	.other		__nv_reservedSMEM_offset_0_alias,@"STO_CUDA_RESERVED_SHARED STV_DEFAULT"
__nv_reservedSMEM_offset_0_alias:
	.zero		0
	.zero		64


//--------------------- .nv.constant0._Z20countWordOccurrencesPcS_Piii --------------------------
	.section	.nv.constant0._Z20countWordOccurrencesPcS_Piii,"a",@progbits
	.sectionflags	@""
	.align	4
.nv.constant0._Z20countWordOccurrencesPcS_Piii:
	.zero		928


//--------------------- SYMBOLS --------------------------

	.type		.nv.reservedSmem.offset0,@object
	.size		.nv.reservedSmem.offset0,0x4
